	.headerflags	@"EF_CUDA_TEXMODE_UNIFIED EF_CUDA_64BIT_ADDRESS EF_CUDA_ACCELERATORS EF_CUDA_SM90 EF_CUDA_VIRTUAL_SM(EF_CUDA_SM90)"
	.elftype	@"ET_EXEC"


//--------------------- .nv.info                  --------------------------
	.section	.nv.info,"",@"SHT_CUDA_INFO"
	.align	4


	//----- nvinfo : EIATTR_REGCOUNT
	.align		4
        /*0000*/ 	.byte	0x04, 0x2f
        /*0002*/ 	.short	(.L_3 - .L_2)
	.align		4
.L_2:
        /*0004*/ 	.word	index@(triton_poi_fused__native_batch_norm_legit_no_training_add_relu_17)
        /*0008*/ 	.word	0x00000014


	//----- nvinfo : EIATTR_MIN_STACK_SIZE
	.align		4
.L_3:
        /*000c*/ 	.byte	0x04, 0x12
        /*000e*/ 	.short	(.L_5 - .L_4)
	.align		4
.L_4:
        /*0010*/ 	.word	index@(triton_poi_fused__native_batch_norm_legit_no_training_add_relu_17)
        /*0014*/ 	.word	0x00000000


	//----- nvinfo : EIATTR_FRAME_SIZE
	.align		4
.L_5:
        /*0018*/ 	.byte	0x04, 0x11
        /*001a*/ 	.short	(.L_7 - .L_6)
	.align		4
.L_6:
        /*001c*/ 	.word	index@(triton_poi_fused__native_batch_norm_legit_no_training_add_relu_17)
        /*0020*/ 	.word	0x00000000


	//----- nvinfo : EIATTR_MIN_STACK_SIZE
	.align		4
.L_7:
        /*0024*/ 	.byte	0x04, 0x12
        /*0026*/ 	.short	(.L_9 - .L_8)
	.align		4
.L_8:
        /*0028*/ 	.word	index@(triton_poi_fused__native_batch_norm_legit_no_training_add_relu_17)
        /*002c*/ 	.word	0x00000000
.L_9:


//--------------------- .nv.info.triton_poi_fused__native_batch_norm_legit_no_training_add_relu_17 --------------------------
	.section	.nv.info.triton_poi_fused__native_batch_norm_legit_no_training_add_relu_17,"",@"SHT_CUDA_INFO"
	.sectionflags	@""
	.align	4


	//----- nvinfo : EIATTR_CUDA_API_VERSION
	.align		4
        /*0000*/ 	.byte	0x04, 0x37
        /*0002*/ 	.short	(.L_11 - .L_10)
.L_10:
        /*0004*/ 	.word	0x0000007c


	//----- nvinfo : EIATTR_KPARAM_INFO
	.align		4
.L_11:
        /*0008*/ 	.byte	0x04, 0x17
        /*000a*/ 	.short	(.L_13 - .L_12)
.L_12:
        /*000c*/ 	.word	0x00000000
        /*0010*/ 	.short	0x0007
        /*0012*/ 	.short	0x0038
        /*0014*/ 	.byte	0x00, 0xf0, 0x11, 0x00


	//----- nvinfo : EIATTR_KPARAM_INFO
	.align		4
.L_13:
        /*0018*/ 	.byte	0x04, 0x17
        /*001a*/ 	.short	(.L_15 - .L_14)
.L_14:
        /*001c*/ 	.word	0x00000000
        /*0020*/ 	.short	0x0006
        /*0022*/ 	.short	0x0030
        /*0024*/ 	.byte	0x00, 0xf4, 0x21, 0x00


	//----- nvinfo : EIATTR_KPARAM_INFO
	.align		4
.L_15:
        /*0028*/ 	.byte	0x04, 0x17
        /*002a*/ 	.short	(.L_17 - .L_16)
.L_16:
        /*002c*/ 	.word	0x00000000
        /*0030*/ 	.short	0x0005
        /*0032*/ 	.short	0x0028
        /*0034*/ 	.byte	0x00, 0xf4, 0x21, 0x00


	//----- nvinfo : EIATTR_KPARAM_INFO
	.align		4
.L_17:
        /*0038*/ 	.byte	0x04, 0x17
        /*003a*/ 	.short	(.L_19 - .L_18)
.L_18:
        /*003c*/ 	.word	0x00000000
        /*0040*/ 	.short	0x0004
        /*0042*/ 	.short	0x0020
        /*0044*/ 	.byte	0x00, 0xf4, 0x21, 0x00


	//----- nvinfo : EIATTR_KPARAM_INFO
	.align		4
.L_19:
        /*0048*/ 	.byte	0x04, 0x17
        /*004a*/ 	.short	(.L_21 - .L_20)
.L_20:
        /*004c*/ 	.word	0x00000000
        /*0050*/ 	.short	0x0003
        /*0052*/ 	.short	0x0018
        /*0054*/ 	.byte	0x00, 0xf4, 0x21, 0x00


	//----- nvinfo : EIATTR_KPARAM_INFO
	.align		4
.L_21:
        /*0058*/ 	.byte	0x04, 0x17
        /*005a*/ 	.short	(.L_23 - .L_22)
.L_22:
        /*005c*/ 	.word	0x00000000
        /*0060*/ 	.short	0x0002
        /*0062*/ 	.short	0x0010
        /*0064*/ 	.byte	0x00, 0xf4, 0x21, 0x00


	//----- nvinfo : EIATTR_KPARAM_INFO
	.align		4
.L_23:
        /*0068*/ 	.byte	0x04, 0x17
        /*006a*/ 	.short	(.L_25 - .L_24)
.L_24:
        /*006c*/ 	.word	0x00000000
        /*0070*/ 	.short	0x0001
        /*0072*/ 	.short	0x0008
        /*0074*/ 	.byte	0x00, 0xf4, 0x21, 0x00


	//----- nvinfo : EIATTR_KPARAM_INFO
	.align		4
.L_25:
        /*0078*/ 	.byte	0x04, 0x17
        /*007a*/ 	.short	(.L_27 - .L_26)
.L_26:
        /*007c*/ 	.word	0x00000000
        /*0080*/ 	.short	0x0000
        /*0082*/ 	.short	0x0000
        /*0084*/ 	.byte	0x00, 0xf4, 0x21, 0x00


	//----- nvinfo : EIATTR_SPARSE_MMA_MASK
	.align		4
.L_27:
        /*0088*/ 	.byte	0x03, 0x50
        /*008a*/ 	.short	0x0000


	//----- nvinfo : EIATTR_MAXREG_COUNT
	.align		4
        /*008c*/ 	.byte	0x03, 0x1b
        /*008e*/ 	.short	0x00ff


	//----- nvinfo : EIATTR_EXIT_INSTR_OFFSETS
	.align		4
        /*0090*/ 	.byte	0x04, 0x1c
        /*0092*/ 	.short	(.L_29 - .L_28)


	//   ....[0]....
.L_28:
        /*0094*/ 	.word	0x000003b0


	//----- nvinfo : EIATTR_REQNTID
	.align		4
.L_29:
        /*0098*/ 	.byte	0x04, 0x10
        /*009a*/ 	.short	(.L_31 - .L_30)
.L_30:
        /*009c*/ 	.word	0x00000080
        /*00a0*/ 	.word	0x00000001
        /*00a4*/ 	.word	0x00000001


	//----- nvinfo : EIATTR_CBANK_PARAM_SIZE
	.align		4
.L_31:
        /*00a8*/ 	.byte	0x03, 0x19
        /*00aa*/ 	.short	0x003c


	//----- nvinfo : EIATTR_PARAM_CBANK
	.align		4
        /*00ac*/ 	.byte	0x04, 0x0a
        /*00ae*/ 	.short	(.L_33 - .L_32)
	.align		4
.L_32:
        /*00b0*/ 	.word	index@(.nv.constant0.triton_poi_fused__native_batch_norm_legit_no_training_add_relu_17)
        /*00b4*/ 	.short	0x0210
        /*00b6*/ 	.short	0x003c


	//----- nvinfo : EIATTR_SW_WAR
	.align		4
.L_33:
        /*00b8*/ 	.byte	0x04, 0x36
        /*00ba*/ 	.short	(.L_35 - .L_34)
.L_34:
        /*00bc*/ 	.word	0x00000008
.L_35:


//--------------------- .nv.callgraph             --------------------------
	.section	.nv.callgraph,"",@"SHT_CUDA_CALLGRAPH"
	.align	4
	.sectionentsize	8
	.align		4
        /*0000*/ 	.word	0x00000000
	.align		4
        /*0004*/ 	.word	0xffffffff
	.align		4
        /*0008*/ 	.word	0x00000000
	.align		4
        /*000c*/ 	.word	0xfffffffe
	.align		4
        /*0010*/ 	.word	0x00000000
	.align		4
        /*0014*/ 	.word	0xfffffffd
	.align		4
        /*0018*/ 	.word	0x00000000
	.align		4
        /*001c*/ 	.word	0xfffffffc


//--------------------- .nv.constant4             --------------------------
	.section	.nv.constant4,"a",@progbits
	.align	8
	.align		8
.nv.constant4:
        /*0000*/ 	.dword	_$_str
	.align		8
        /*0008*/ 	.dword	_$_str_$_2


//--------------------- .text.triton_poi_fused__native_batch_norm_legit_no_training_add_relu_17 --------------------------
	.section	.text.triton_poi_fused__native_batch_norm_legit_no_training_add_relu_17,"ax",@progbits
	.align	128
        .global         triton_poi_fused__native_batch_norm_legit_no_training_add_relu_17
        .type           triton_poi_fused__native_batch_norm_legit_no_training_add_relu_17,@function
        .size           triton_poi_fused__native_batch_norm_legit_no_training_add_relu_17,(.L_x_1 - triton_poi_fused__native_batch_norm_legit_no_training_add_relu_17)
        .other          triton_poi_fused__native_batch_norm_legit_no_training_add_relu_17,@"STO_CUDA_ENTRY STV_DEFAULT"
triton_poi_fused__native_batch_norm_legit_no_training_add_relu_17:
.text.triton_poi_fused__native_batch_norm_legit_no_training_add_relu_17:
[----:B------:R-:W-:Y:S01]  /*0000*/  LDC R1, c[0x0][0x28] ;  /* 0x00000a00ff017b82 */ /* 0x000fe20000000800 */
[----:B------:R-:W1:Y:S07]  /*0010*/  S2R R0, SR_TID.X ;  /* 0x0000000000007919 */ /* 0x000e6e0000002100 */
[----:B------:R-:W2:Y:S01]  /*0020*/  LDC.64 R10, c[0x0][0x220] ;  /* 0x00008800ff0a7b82 */ /* 0x000ea20000000a00 */
[----:B------:R-:W-:Y:S01]  /*0030*/  ULDC.64 UR4, c[0x0][0x208] ;  /* 0x0000820000047ab9 */ /* 0x000fe20000000a00 */
[----:B------:R-:W3:Y:S06]  /*0040*/  S2R R5, SR_CTAID.X ;  /* 0x0000000000057919 */ /* 0x000eec0000002500 */
[----:B------:R-:W4:Y:S08]  /*0050*/  LDC.64 R6, c[0x0][0x210] ;  /* 0x00008400ff067b82 */ /* 0x000f300000000a00 */
[----:B------:R-:W5:Y:S08]  /*0060*/  LDC.64 R8, c[0x0][0x218] ;  /* 0x00008600ff087b82 */ /* 0x000f700000000a00 */
[----:B------:R-:W4:Y:S01]  /*0070*/  LDC.64 R12, c[0x0][0x228] ;  /* 0x00008a00ff0c7b82 */ /* 0x000f220000000a00 */
[----:B-1----:R-:W-:-:S07]  /*0080*/  SHF.L.U32 R0, R0, 0x1, RZ ;  /* 0x0000000100007819 */ /* 0x002fce00000006ff */
[----:B------:R-:W1:Y:S01]  /*0090*/  LDC.64 R14, c[0x0][0x230] ;  /* 0x00008c00ff0e7b82 */ /* 0x000e620000000a00 */
[----:B---3--:R-:W-:Y:S02]  /*00a0*/  SHF.R.S32.HI R3, RZ, 0x17, R5 ;  /* 0x00000017ff037819 */ /* 0x008fe40000011405 */
[----:B------:R-:W-:Y:S02]  /*00b0*/  LOP3.LUT R0, R0, 0xfe, RZ, 0xc0, !PT ;  /* 0x000000fe00007812 */ /* 0x000fe400078ec0ff */
[----:B------:R-:W-:Y:S02]  /*00c0*/  SGXT R3, R3, 0x1 ;  /* 0x000000010303781a */ /* 0x000fe40000000200 */
[----:B------:R-:W-:-:S04]  /*00d0*/  LEA R0, R5, R0, 0x8 ;  /* 0x0000000005007211 */ /* 0x000fc800078e40ff */
[----:B------:R-:W-:-:S04]  /*00e0*/  LEA.HI R3, R3, R0, RZ, 0x2 ;  /* 0x0000000003037211 */ /* 0x000fc800078f10ff */
[--C-:B------:R-:W-:Y:S02]  /*00f0*/  SHF.R.S32.HI R2, RZ, 0x2, R3.reuse ;  /* 0x00000002ff027819 */ /* 0x100fe40000011403 */
[----:B------:R-:W-:-:S04]  /*0100*/  SHF.R.S32.HI R3, RZ, 0x1f, R3 ;  /* 0x0000001fff037819 */ /* 0x000fc80000011403 */
[----:B------:R-:W-:-:S04]  /*0110*/  LEA.HI R3, R3, R2, RZ, 0x9 ;  /* 0x0000000203037211 */ /* 0x000fc800078f48ff */
[----:B------:R-:W-:-:S04]  /*0120*/  LOP3.LUT R3, R3, 0xfffffe00, RZ, 0xc0, !PT ;  /* 0xfffffe0003037812 */ /* 0x000fc800078ec0ff */
[----:B------:R-:W-:Y:S02]  /*0130*/  IADD3 R17, R2, -R3, RZ ;  /* 0x8000000302117210 */ /* 0x000fe40007ffe0ff */
[----:B------:R-:W3:Y:S03]  /*0140*/  LDC.64 R2, c[0x0][0x238] ;  /* 0x00008e00ff027b82 */ /* 0x000ee60000000a00 */
[----:B--2---:R-:W-:-:S05]  /*0150*/  IMAD.WIDE R10, R17, 0x4, R10 ;  /* 0x00000004110a7825 */ /* 0x004fca00078e020a */
[----:B------:R1:W2:Y:S01]  /*0160*/  LDG.E.EL R4, desc[UR4][R10.64] ;  /* 0x000000040a047981 */ /* 0x0002a2000c2e1900 */
[----:B----4-:R-:W-:-:S04]  /*0170*/  IMAD.WIDE R6, R0, 0x4, R6 ;  /* 0x0000000400067825 */ /* 0x010fc800078e0206 */
[C---:B-----5:R-:W-:Y:S02]  /*0180*/  IMAD.WIDE R8, R17.reuse, 0x4, R8 ;  /* 0x0000000411087825 */ /* 0x060fe400078e0208 */
[----:B------:R-:W4:Y:S02]  /*0190*/  LDG.E.64 R6, desc[UR4][R6.64] ;  /* 0x0000000406067981 */ /* 0x000f24000c1e1b00 */
[C---:B0-----:R-:W-:Y:S02]  /*01a0*/  IMAD.WIDE R12, R17.reuse, 0x4, R12 ;  /* 0x00000004110c7825 */ /* 0x041fe400078e020c */
[----:B------:R0:W4:Y:S02]  /*01b0*/  LDG.E.EL R5, desc[UR4][R8.64] ;  /* 0x0000000408057981 */ /* 0x000124000c2e1900 */
[----:B-1----:R-:W-:Y:S02]  /*01c0*/  IMAD.WIDE R10, R17, 0x4, R14 ;  /* 0x00000004110a7825 */ /* 0x002fe400078e020e */
[----:B------:R1:W5:Y:S02]  /*01d0*/  LDG.E.EL R12, desc[UR4][R12.64] ;  /* 0x000000040c0c7981 */ /* 0x000364000c2e1900 */
[----:B---3--:R-:W-:-:S02]  /*01e0*/  IMAD.WIDE R2, R0, 0x4, R2 ;  /* 0x0000000400027825 */ /* 0x008fc400078e0202 */
[----:B------:R-:W5:Y:S01]  /*01f0*/  LDG.E.EL R11, desc[UR4][R10.64] ;  /* 0x000000040a0b7981 */ /* 0x000f62000c2e1900 */
[----:B0-----:R-:W0:Y:S03]  /*0200*/  LDC.64 R8, c[0x0][0x240] ;  /* 0x00009000ff087b82 */ /* 0x001e260000000a00 */
[----:B------:R-:W3:Y:S01]  /*0210*/  LDG.E.64 R2, desc[UR4][R2.64] ;  /* 0x0000000402027981 */ /* 0x000ee2000c1e1b00 */
[----:B-1----:R-:W-:Y:S01]  /*0220*/  HFMA2.MMA R13, -RZ, RZ, 1.625, 0 ;  /* 0x3e800000ff0d7435 */ /* 0x002fe200000001ff */
[----:B0-----:R-:W-:-:S04]  /*0230*/  IMAD.WIDE R8, R0, 0x4, R8 ;  /* 0x0000000400087825 */ /* 0x001fc800078e0208 */
[----:B--2---:R-:W-:-:S04]  /*0240*/  FADD R4, R4, 9.9999997473787516356e-06 ;  /* 0x3727c5ac04047421 */ /* 0x004fc80000000000 */
[----:B------:R-:W0:Y:S02]  /*0250*/  MUFU.SQRT R14, R4 ;  /* 0x00000004000e7308 */ /* 0x000e240000002000 */
[C---:B0-----:R-:W-:Y:S02]  /*0260*/  FSETP.GT.AND P0, PT, R14.reuse, 8.50705917302346158658e+37, PT ;  /* 0x7e8000000e00780b */ /* 0x041fe40003f04000 */
[----:B------:R-:W-:-:S11]  /*0270*/  FSETP.GEU.AND P1, PT, R14, 1.175494350822287508e-38, PT ;  /* 0x008000000e00780b */ /* 0x000fd60003f2e000 */
[----:B------:R-:W-:-:S04]  /*0280*/  @P0 FMUL R14, R14, 0.25 ;  /* 0x3e8000000e0e0820 */ /* 0x000fc80000400000 */
[----:B------:R-:W-:-:S06]  /*0290*/  @!P1 FMUL R14, R14, 16777216 ;  /* 0x4b8000000e0e9820 */ /* 0x000fcc0000400000 */
[----:B------:R-:W0:Y:S01]  /*02a0*/  MUFU.RCP R14, R14 ;  /* 0x0000000e000e7308 */ /* 0x000e220000001000 */
[----:B------:R-:W-:Y:S01]  /*02b0*/  FSEL R13, R13, 1, P0 ;  /* 0x3f8000000d0d7808 */ /* 0x000fe20000000000 */
[----:B----4-:R-:W-:-:S04]  /*02c0*/  FADD R7, R7, -R5 ;  /* 0x8000000507077221 */ /* 0x010fc80000000000 */
[----:B------:R-:W-:Y:S01]  /*02d0*/  @!P1 FMUL R13, R13, 16777216 ;  /* 0x4b8000000d0d9820 */ /* 0x000fe20000400000 */
[----:B------:R-:W-:-:S03]  /*02e0*/  FADD R6, R6, -R5 ;  /* 0x8000000506067221 */ /* 0x000fc60000000000 */
[----:B0-----:R-:W-:-:S04]  /*02f0*/  FMUL R13, R14, R13 ;  /* 0x0000000d0e0d7220 */ /* 0x001fc80000400000 */
[-C--:B------:R-:W-:Y:S01]  /*0300*/  FMUL R7, R7, R13.reuse ;  /* 0x0000000d07077220 */ /* 0x080fe20000400000 */
[----:B------:R-:W-:-:S03]  /*0310*/  FMUL R6, R6, R13 ;  /* 0x0000000d06067220 */ /* 0x000fc60000400000 */
[C-C-:B-----5:R-:W-:Y:S01]  /*0320*/  FFMA R4, R12.reuse, R7, R11.reuse ;  /* 0x000000070c047223 */ /* 0x160fe2000000000b */
[----:B------:R-:W-:-:S04]  /*0330*/  FFMA R11, R12, R6, R11 ;  /* 0x000000060c0b7223 */ /* 0x000fc8000000000b */
[----:B---3--:R-:W-:Y:S01]  /*0340*/  FSETP.GEU.AND P1, PT, R4, -R3, PT ;  /* 0x800000030400720b */ /* 0x008fe20003f2e000 */
[----:B------:R-:W-:Y:S01]  /*0350*/  FADD R4, R3, R4 ;  /* 0x0000000403047221 */ /* 0x000fe20000000000 */
[----:B------:R-:W-:Y:S01]  /*0360*/  FADD R3, R2, R11 ;  /* 0x0000000b02037221 */ /* 0x000fe20000000000 */
[----:B------:R-:W-:-:S03]  /*0370*/  FSETP.GEU.AND P0, PT, R11, -R2, PT ;  /* 0x800000020b00720b */ /* 0x000fc60003f0e000 */
[----:B------:R-:W-:Y:S02]  /*0380*/  FSEL R5, R4, RZ, P1 ;  /* 0x000000ff04057208 */ /* 0x000fe40000800000 */
[----:B------:R-:W-:-:S05]  /*0390*/  FSEL R4, R3, RZ, P0 ;  /* 0x000000ff03047208 */ /* 0x000fca0000000000 */
[----:B------:R-:W-:Y:S01]  /*03a0*/  STG.E.64 desc[UR4][R8.64], R4 ;  /* 0x0000000408007986 */ /* 0x000fe2000c101b04 */
[----:B------:R-:W-:Y:S05]  /*03b0*/  EXIT ;  /* 0x000000000000794d */ /* 0x000fea0003800000 */
.L_x_0:
[----:B------:R-:W-:-:S00]  /*03c0*/  BRA `(.L_x_0) ;  /* 0xfffffffc00fc7947 */ /* 0x000fc0000383ffff */
[----:B------:R-:W-:-:S00]  /*03d0*/  NOP ;  /* 0x0000000000007918 */ /* 0x000fc00000000000 */
        /* <DEDUP_REMOVED lines=10> */
.L_x_1:


//--------------------- .nv.global.init           --------------------------
	.section	.nv.global.init,"aw",@progbits
.nv.global.init:
	.type		_$_str,@object
	.size		_$_str,(_$_str_$_2 - _$_str)
_$_str:
        /*0000*/ 	.byte	0x5f, 0x5f, 0x43, 0x55, 0x44, 0x41, 0x5f, 0x46, 0x54, 0x5a, 0x00
	.type		_$_str_$_2,@object
	.size		_$_str_$_2,(.L_1 - _$_str_$_2)
_$_str_$_2:
        /*000b*/ 	.byte	0x5f, 0x5f, 0x43, 0x55, 0x44, 0x41, 0x5f, 0x50, 0x52, 0x45, 0x43, 0x5f, 0x53, 0x51, 0x52, 0x54
        /*001b*/ 	.byte	0x00
.L_1:


//--------------------- .nv.constant0.triton_poi_fused__native_batch_norm_legit_no_training_add_relu_17 --------------------------
	.section	.nv.constant0.triton_poi_fused__native_batch_norm_legit_no_training_add_relu_17,"a",@progbits
	.sectionflags	@""
	.align	4
.nv.constant0.triton_poi_fused__native_batch_norm_legit_no_training_add_relu_17:
	.zero		588
